	.headerflags	@"EF_CUDA_TEXMODE_UNIFIED EF_CUDA_64BIT_ADDRESS EF_CUDA_ACCELERATORS EF_CUDA_SM90 EF_CUDA_VIRTUAL_SM(EF_CUDA_SM90)"
	.elftype	@"ET_EXEC"


//--------------------- .nv.info                  --------------------------
	.section	.nv.info,"",@"SHT_CUDA_INFO"
	.align	4


	//----- nvinfo : EIATTR_REGCOUNT
	.align		4
        /*0000*/ 	.byte	0x04, 0x2f
        /*0002*/ 	.short	(.L_3 - .L_2)
	.align		4
.L_2:
        /*0004*/ 	.word	index@(triton_poi_fused__native_batch_norm_legit_no_training_4)
        /*0008*/ 	.word	0x00000010


	//----- nvinfo : EIATTR_MIN_STACK_SIZE
	.align		4
.L_3:
        /*000c*/ 	.byte	0x04, 0x12
        /*000e*/ 	.short	(.L_5 - .L_4)
	.align		4
.L_4:
        /*0010*/ 	.word	index@(triton_poi_fused__native_batch_norm_legit_no_training_4)
        /*0014*/ 	.word	0x00000000


	//----- nvinfo : EIATTR_FRAME_SIZE
	.align		4
.L_5:
        /*0018*/ 	.byte	0x04, 0x11
        /*001a*/ 	.short	(.L_7 - .L_6)
	.align		4
.L_6:
        /*001c*/ 	.word	index@(triton_poi_fused__native_batch_norm_legit_no_training_4)
        /*0020*/ 	.word	0x00000000


	//----- nvinfo : EIATTR_MIN_STACK_SIZE
	.align		4
.L_7:
        /*0024*/ 	.byte	0x04, 0x12
        /*0026*/ 	.short	(.L_9 - .L_8)
	.align		4
.L_8:
        /*0028*/ 	.word	index@(triton_poi_fused__native_batch_norm_legit_no_training_4)
        /*002c*/ 	.word	0x00000000
.L_9:


//--------------------- .nv.info.triton_poi_fused__native_batch_norm_legit_no_training_4 --------------------------
	.section	.nv.info.triton_poi_fused__native_batch_norm_legit_no_training_4,"",@"SHT_CUDA_INFO"
	.sectionflags	@""
	.align	4


	//----- nvinfo : EIATTR_CUDA_API_VERSION
	.align		4
        /*0000*/ 	.byte	0x04, 0x37
        /*0002*/ 	.short	(.L_11 - .L_10)
.L_10:
        /*0004*/ 	.word	0x0000007c


	//----- nvinfo : EIATTR_KPARAM_INFO
	.align		4
.L_11:
        /*0008*/ 	.byte	0x04, 0x17
        /*000a*/ 	.short	(.L_13 - .L_12)
.L_12:
        /*000c*/ 	.word	0x00000000
        /*0010*/ 	.short	0x0006
        /*0012*/ 	.short	0x0030
        /*0014*/ 	.byte	0x00, 0xf0, 0x11, 0x00


	//----- nvinfo : EIATTR_KPARAM_INFO
	.align		4
.L_13:
        /*0018*/ 	.byte	0x04, 0x17
        /*001a*/ 	.short	(.L_15 - .L_14)
.L_14:
        /*001c*/ 	.word	0x00000000
        /*0020*/ 	.short	0x0005
        /*0022*/ 	.short	0x0028
        /*0024*/ 	.byte	0x00, 0xf4, 0x21, 0x00


	//----- nvinfo : EIATTR_KPARAM_INFO
	.align		4
.L_15:
        /*0028*/ 	.byte	0x04, 0x17
        /*002a*/ 	.short	(.L_17 - .L_16)
.L_16:
        /*002c*/ 	.word	0x00000000
        /*0030*/ 	.short	0x0004
        /*0032*/ 	.short	0x0020
        /*0034*/ 	.byte	0x00, 0xf4, 0x21, 0x00


	//----- nvinfo : EIATTR_KPARAM_INFO
	.align		4
.L_17:
        /*0038*/ 	.byte	0x04, 0x17
        /*003a*/ 	.short	(.L_19 - .L_18)
.L_18:
        /*003c*/ 	.word	0x00000000
        /*0040*/ 	.short	0x0003
        /*0042*/ 	.short	0x0018
        /*0044*/ 	.byte	0x00, 0xf4, 0x21, 0x00


	//----- nvinfo : EIATTR_KPARAM_INFO
	.align		4
.L_19:
        /*0048*/ 	.byte	0x04, 0x17
        /*004a*/ 	.short	(.L_21 - .L_20)
.L_20:
        /*004c*/ 	.word	0x00000000
        /*0050*/ 	.short	0x0002
        /*0052*/ 	.short	0x0010
        /*0054*/ 	.byte	0x00, 0xf4, 0x21, 0x00


	//----- nvinfo : EIATTR_KPARAM_INFO
	.align		4
.L_21:
        /*0058*/ 	.byte	0x04, 0x17
        /*005a*/ 	.short	(.L_23 - .L_22)
.L_22:
        /*005c*/ 	.word	0x00000000
        /*0060*/ 	.short	0x0001
        /*0062*/ 	.short	0x0008
        /*0064*/ 	.byte	0x00, 0xf4, 0x21, 0x00


	//----- nvinfo : EIATTR_KPARAM_INFO
	.align		4
.L_23:
        /*0068*/ 	.byte	0x04, 0x17
        /*006a*/ 	.short	(.L_25 - .L_24)
.L_24:
        /*006c*/ 	.word	0x00000000
        /*0070*/ 	.short	0x0000
        /*0072*/ 	.short	0x0000
        /*0074*/ 	.byte	0x00, 0xf4, 0x21, 0x00


	//----- nvinfo : EIATTR_SPARSE_MMA_MASK
	.align		4
.L_25:
        /*0078*/ 	.byte	0x03, 0x50
        /*007a*/ 	.short	0x0000


	//----- nvinfo : EIATTR_MAXREG_COUNT
	.align		4
        /*007c*/ 	.byte	0x03, 0x1b
        /*007e*/ 	.short	0x00ff


	//----- nvinfo : EIATTR_EXIT_INSTR_OFFSETS
	.align		4
        /*0080*/ 	.byte	0x04, 0x1c
        /*0082*/ 	.short	(.L_27 - .L_26)


	//   ....[0]....
.L_26:
        /*0084*/ 	.word	0x000002d0


	//----- nvinfo : EIATTR_REQNTID
	.align		4
.L_27:
        /*0088*/ 	.byte	0x04, 0x10
        /*008a*/ 	.short	(.L_29 - .L_28)
.L_28:
        /*008c*/ 	.word	0x00000080
        /*0090*/ 	.word	0x00000001
        /*0094*/ 	.word	0x00000001


	//----- nvinfo : EIATTR_CBANK_PARAM_SIZE
	.align		4
.L_29:
        /*0098*/ 	.byte	0x03, 0x19
        /*009a*/ 	.short	0x0034


	//----- nvinfo : EIATTR_PARAM_CBANK
	.align		4
        /*009c*/ 	.byte	0x04, 0x0a
        /*009e*/ 	.short	(.L_31 - .L_30)
	.align		4
.L_30:
        /*00a0*/ 	.word	index@(.nv.constant0.triton_poi_fused__native_batch_norm_legit_no_training_4)
        /*00a4*/ 	.short	0x0210
        /*00a6*/ 	.short	0x0034


	//----- nvinfo : EIATTR_SW_WAR
	.align		4
.L_31:
        /*00a8*/ 	.byte	0x04, 0x36
        /*00aa*/ 	.short	(.L_33 - .L_32)
.L_32:
        /*00ac*/ 	.word	0x00000008
.L_33:


//--------------------- .nv.callgraph             --------------------------
	.section	.nv.callgraph,"",@"SHT_CUDA_CALLGRAPH"
	.align	4
	.sectionentsize	8
	.align		4
        /*0000*/ 	.word	0x00000000
	.align		4
        /*0004*/ 	.word	0xffffffff
	.align		4
        /*0008*/ 	.word	0x00000000
	.align		4
        /*000c*/ 	.word	0xfffffffe
	.align		4
        /*0010*/ 	.word	0x00000000
	.align		4
        /*0014*/ 	.word	0xfffffffd
	.align		4
        /*0018*/ 	.word	0x00000000
	.align		4
        /*001c*/ 	.word	0xfffffffc


//--------------------- .nv.constant4             --------------------------
	.section	.nv.constant4,"a",@progbits
	.align	8
	.align		8
.nv.constant4:
        /*0000*/ 	.dword	_$_str
	.align		8
        /*0008*/ 	.dword	_$_str_$_2


//--------------------- .text.triton_poi_fused__native_batch_norm_legit_no_training_4 --------------------------
	.section	.text.triton_poi_fused__native_batch_norm_legit_no_training_4,"ax",@progbits
	.align	128
        .global         triton_poi_fused__native_batch_norm_legit_no_training_4
        .type           triton_poi_fused__native_batch_norm_legit_no_training_4,@function
        .size           triton_poi_fused__native_batch_norm_legit_no_training_4,(.L_x_1 - triton_poi_fused__native_batch_norm_legit_no_training_4)
        .other          triton_poi_fused__native_batch_norm_legit_no_training_4,@"STO_CUDA_ENTRY STV_DEFAULT"
triton_poi_fused__native_batch_norm_legit_no_training_4:
.text.triton_poi_fused__native_batch_norm_legit_no_training_4:
[----:B------:R-:W-:Y:S01]  /*0000*/  LDC R1, c[0x0][0x28] ;  /* 0x00000a00ff017b82 */ /* 0x000fe20000000800 */
[----:B------:R-:W1:Y:S07]  /*0010*/  S2R R0, SR_TID.X ;  /* 0x0000000000007919 */ /* 0x000e6e0000002100 */
[----:B------:R-:W2:Y:S01]  /*0020*/  LDC.64 R6, c[0x0][0x220] ;  /* 0x00008800ff067b82 */ /* 0x000ea20000000a00 */
[----:B------:R-:W-:Y:S01]  /*0030*/  ULDC.64 UR4, c[0x0][0x208] ;  /* 0x0000820000047ab9 */ /* 0x000fe20000000a00 */
[----:B------:R-:W3:Y:S06]  /*0040*/  S2R R3, SR_CTAID.X ;  /* 0x0000000000037919 */ /* 0x000eec0000002500 */
[----:B------:R-:W4:Y:S08]  /*0050*/  LDC.64 R4, c[0x0][0x218] ;  /* 0x00008600ff047b82 */ /* 0x000f300000000a00 */
[----:B------:R-:W5:Y:S08]  /*0060*/  LDC.64 R8, c[0x0][0x228] ;  /* 0x00008a00ff087b82 */ /* 0x000f700000000a00 */
[----:B------:R-:W5:Y:S01]  /*0070*/  LDC.64 R10, c[0x0][0x230] ;  /* 0x00008c00ff0a7b82 */ /* 0x000f620000000a00 */
[----:B-1----:R-:W-:-:S02]  /*0080*/  LOP3.LUT R0, R0, 0x7f, RZ, 0xc0, !PT ;  /* 0x0000007f00007812 */ /* 0x002fc400078ec0ff */
[----:B---3--:R-:W-:Y:S02]  /*0090*/  SHF.R.S32.HI R2, RZ, 0x18, R3 ;  /* 0x00000018ff027819 */ /* 0x008fe40000011403 */
[----:B------:R-:W-:Y:S02]  /*00a0*/  LEA R0, R3, R0, 0x7 ;  /* 0x0000000003007211 */ /* 0x000fe400078e38ff */
[----:B------:R-:W-:-:S04]  /*00b0*/  SGXT R3, R2, 0x1 ;  /* 0x000000010203781a */ /* 0x000fc80000000200 */
[----:B------:R-:W-:-:S04]  /*00c0*/  LEA.HI R3, R3, R0, RZ, 0xa ;  /* 0x0000000003037211 */ /* 0x000fc800078f50ff */
[----:B------:R-:W-:-:S04]  /*00d0*/  SHF.R.S32.HI R3, RZ, 0xa, R3 ;  /* 0x0000000aff037819 */ /* 0x000fc80000011403 */
[----:B------:R-:W-:-:S04]  /*00e0*/  LEA.HI R2, R3, R3, RZ, 0x3 ;  /* 0x0000000303027211 */ /* 0x000fc800078f18ff */
[----:B------:R-:W-:-:S04]  /*00f0*/  LOP3.LUT R2, R2, 0xfffffff8, RZ, 0xc0, !PT ;  /* 0xfffffff802027812 */ /* 0x000fc800078ec0ff */
[----:B------:R-:W-:Y:S02]  /*0100*/  IADD3 R13, R3, -R2, RZ ;  /* 0x80000002030d7210 */ /* 0x000fe40007ffe0ff */
[----:B------:R-:W1:Y:S03]  /*0110*/  LDC.64 R2, c[0x0][0x210] ;  /* 0x00008400ff027b82 */ /* 0x000e660000000a00 */
[----:B--2---:R-:W-:-:S06]  /*0120*/  IMAD.WIDE R6, R13, 0x4, R6 ;  /* 0x000000040d067825 */ /* 0x004fcc00078e0206 */
[----:B------:R-:W2:Y:S01]  /*0130*/  LDG.E.EL R6, desc[UR4][R6.64] ;  /* 0x0000000406067981 */ /* 0x000ea2000c2e1900 */
[----:B----4-:R-:W-:-:S04]  /*0140*/  IMAD.WIDE R4, R13, 0x4, R4 ;  /* 0x000000040d047825 */ /* 0x010fc800078e0204 */
[C---:B-----5:R-:W-:Y:S02]  /*0150*/  IMAD.WIDE R8, R13.reuse, 0x4, R8 ;  /* 0x000000040d087825 */ /* 0x060fe400078e0208 */
[----:B------:R3:W4:Y:S02]  /*0160*/  LDG.E.EL R5, desc[UR4][R4.64] ;  /* 0x0000000404057981 */ /* 0x000724000c2e1900 */
[----:B0-----:R-:W-:Y:S02]  /*0170*/  IMAD.WIDE R10, R13, 0x4, R10 ;  /* 0x000000040d0a7825 */ /* 0x001fe400078e020a */
[----:B------:R-:W5:Y:S02]  /*0180*/  LDG.E.EL R8, desc[UR4][R8.64] ;  /* 0x0000000408087981 */ /* 0x000f64000c2e1900 */
[C---:B-1----:R-:W-:Y:S02]  /*0190*/  IMAD.WIDE R2, R0.reuse, 0x4, R2 ;  /* 0x0000000400027825 */ /* 0x042fe400078e0202 */
[----:B------:R-:W5:Y:S04]  /*01a0*/  LDG.E.EL R11, desc[UR4][R10.64] ;  /* 0x000000040a0b7981 */ /* 0x000f68000c2e1900 */
[----:B------:R0:W4:Y:S01]  /*01b0*/  LDG.E R12, desc[UR4][R2.64] ;  /* 0x00000004020c7981 */ /* 0x000122000c1e1900 */
[----:B---3--:R-:W-:Y:S01]  /*01c0*/  HFMA2.MMA R4, -RZ, RZ, 1.625, 0 ;  /* 0x3e800000ff047435 */ /* 0x008fe200000001ff */
[----:B0-----:R-:W0:Y:S02]  /*01d0*/  LDC.64 R2, c[0x0][0x238] ;  /* 0x00008e00ff027b82 */ /* 0x001e240000000a00 */
[----:B0-----:R-:W-:-:S04]  /*01e0*/  IMAD.WIDE R2, R0, 0x4, R2 ;  /* 0x0000000400027825 */ /* 0x001fc800078e0202 */
[----:B--2---:R-:W-:-:S04]  /*01f0*/  FADD R6, R6, 9.9999997473787516356e-06 ;  /* 0x3727c5ac06067421 */ /* 0x004fc80000000000 */
[----:B------:R-:W0:Y:S02]  /*0200*/  MUFU.SQRT R7, R6 ;  /* 0x0000000600077308 */ /* 0x000e240000002000 */
[C---:B0-----:R-:W-:Y:S02]  /*0210*/  FSETP.GT.AND P0, PT, R7.reuse, 8.50705917302346158658e+37, PT ;  /* 0x7e8000000700780b */ /* 0x041fe40003f04000 */
[----:B------:R-:W-:-:S11]  /*0220*/  FSETP.GEU.AND P1, PT, R7, 1.175494350822287508e-38, PT ;  /* 0x008000000700780b */ /* 0x000fd60003f2e000 */
[----:B------:R-:W-:-:S04]  /*0230*/  @P0 FMUL R7, R7, 0.25 ;  /* 0x3e80000007070820 */ /* 0x000fc80000400000 */
[----:B------:R-:W-:-:S06]  /*0240*/  @!P1 FMUL R7, R7, 16777216 ;  /* 0x4b80000007079820 */ /* 0x000fcc0000400000 */
[----:B------:R-:W0:Y:S01]  /*0250*/  MUFU.RCP R7, R7 ;  /* 0x0000000700077308 */ /* 0x000e220000001000 */
[----:B------:R-:W-:Y:S01]  /*0260*/  FSEL R4, R4, 1, P0 ;  /* 0x3f80000004047808 */ /* 0x000fe20000000000 */
[----:B----4-:R-:W-:-:S04]  /*0270*/  FADD R5, R12, -R5 ;  /* 0x800000050c057221 */ /* 0x010fc80000000000 */
[----:B------:R-:W-:-:S04]  /*0280*/  @!P1 FMUL R4, R4, 16777216 ;  /* 0x4b80000004049820 */ /* 0x000fc80000400000 */
[----:B0-----:R-:W-:-:S04]  /*0290*/  FMUL R4, R7, R4 ;  /* 0x0000000407047220 */ /* 0x001fc80000400000 */
[----:B------:R-:W-:-:S04]  /*02a0*/  FMUL R4, R5, R4 ;  /* 0x0000000405047220 */ /* 0x000fc80000400000 */
[----:B-----5:R-:W-:-:S05]  /*02b0*/  FFMA R11, R8, R4, R11 ;  /* 0x00000004080b7223 */ /* 0x020fca000000000b */
[----:B------:R-:W-:Y:S01]  /*02c0*/  STG.E desc[UR4][R2.64], R11 ;  /* 0x0000000b02007986 */ /* 0x000fe2000c101904 */
[----:B------:R-:W-:Y:S05]  /*02d0*/  EXIT ;  /* 0x000000000000794d */ /* 0x000fea0003800000 */
.L_x_0:
[----:B------:R-:W-:-:S00]  /*02e0*/  BRA `(.L_x_0) ;  /* 0xfffffffc00fc7947 */ /* 0x000fc0000383ffff */
[----:B------:R-:W-:-:S00]  /*02f0*/  NOP ;  /* 0x0000000000007918 */ /* 0x000fc00000000000 */
        /* <DEDUP_REMOVED lines=8> */
.L_x_1:


//--------------------- .nv.global.init           --------------------------
	.section	.nv.global.init,"aw",@progbits
.nv.global.init:
	.type		_$_str,@object
	.size		_$_str,(_$_str_$_2 - _$_str)
_$_str:
        /*0000*/ 	.byte	0x5f, 0x5f, 0x43, 0x55, 0x44, 0x41, 0x5f, 0x46, 0x54, 0x5a, 0x00
	.type		_$_str_$_2,@object
	.size		_$_str_$_2,(.L_1 - _$_str_$_2)
_$_str_$_2:
        /*000b*/ 	.byte	0x5f, 0x5f, 0x43, 0x55, 0x44, 0x41, 0x5f, 0x50, 0x52, 0x45, 0x43, 0x5f, 0x53, 0x51, 0x52, 0x54
        /*001b*/ 	.byte	0x00
.L_1:


//--------------------- .nv.constant0.triton_poi_fused__native_batch_norm_legit_no_training_4 --------------------------
	.section	.nv.constant0.triton_poi_fused__native_batch_norm_legit_no_training_4,"a",@progbits
	.sectionflags	@""
	.align	4
.nv.constant0.triton_poi_fused__native_batch_norm_legit_no_training_4:
	.zero		580
